//
// Generated by NVIDIA NVVM Compiler
//
// Compiler Build ID: CL-36424714
// Cuda compilation tools, release 13.0, V13.0.88
// Based on NVVM 20.0.0
//

.version 9.0
.target sm_100
.address_size 64

	// .globl	_Z18cudaNaiveSumKernelPfiS_

.visible .entry _Z18cudaNaiveSumKernelPfiS_(
	.param .u64 .ptr .align 1 _Z18cudaNaiveSumKernelPfiS__param_0,
	.param .u32 _Z18cudaNaiveSumKernelPfiS__param_1,
	.param .u64 .ptr .align 1 _Z18cudaNaiveSumKernelPfiS__param_2
)
{
	.reg .pred 	%p<4>;
	.reg .b32 	%r<10>;
	.reg .b32 	%f<5>;
	.reg .b64 	%rd<9>;

	ld.param.u64 	%rd4, [_Z18cudaNaiveSumKernelPfiS__param_0];
	ld.param.u64 	%rd3, [_Z18cudaNaiveSumKernelPfiS__param_2];
	cvta.to.global.u64 	%rd1, %rd4;
	mov.u32 	%r1, %tid.x;
	mov.u32 	%r2, %ntid.x;
	shl.b32 	%r6, %r1, 1;
	mul.wide.u32 	%rd5, %r6, 4;
	add.s64 	%rd2, %rd1, %rd5;
	mov.b32 	%r9, 1;
$L__BB0_1:
	add.s32 	%r7, %r9, -1;
	and.b32  	%r8, %r7, %r1;
	setp.ne.s32 	%p1, %r8, 0;
	@%p1 bra 	$L__BB0_3;
	mul.wide.s32 	%rd6, %r9, 4;
	add.s64 	%rd7, %rd2, %rd6;
	ld.global.f32 	%f1, [%rd7];
	ld.global.f32 	%f2, [%rd2];
	add.f32 	%f3, %f1, %f2;
	st.global.f32 	[%rd2], %f3;
$L__BB0_3:
	bar.sync 	0;
	shl.b32 	%r9, %r9, 1;
	setp.le.u32 	%p2, %r9, %r2;
	@%p2 bra 	$L__BB0_1;
	setp.ne.s32 	%p3, %r1, 0;
	@%p3 bra 	$L__BB0_6;
	ld.global.f32 	%f4, [%rd1];
	cvta.to.global.u64 	%rd8, %rd3;
	st.global.f32 	[%rd8], %f4;
$L__BB0_6:
	ret;

}


// ===== COMPILED SASS (sm_100) =====

	.target	sm_100

	.elftype	@"ET_EXEC"


//--------------------- .note.nv.tkinfo           --------------------------
	.section	.note.nv.tkinfo,"",@"SHT_NOTE"
	.sectionflags	@"SHF_NOTE_NV_TKINFO"
	.tkinfo
        /*0018*/ 	.word	0x00000002
        /*0030*/ 	.string	""
        /*0030*/ 	.string	"ptxas"
        /*0030*/ 	.string	"Cuda compilation tools, release 13.0, V13.0.88"
        /*0030*/ 	.string	"Build cuda_13.0.r13.0/compiler.36424714_0"
        /*0030*/ 	.string	"-arch sm_100 -m 64 "



//--------------------- .note.nv.cuinfo           --------------------------
	.section	.note.nv.cuinfo,"",@"SHT_NOTE"
	.sectionflags	@"SHF_NOTE_NV_CUINFO"
        /*0018*/ 	.short	0x0002
        /*001a*/ 	.short	0x0064
        /*001c*/ 	.short	0x0082
	.zero		2


//--------------------- .nv.info                  --------------------------
	.section	.nv.info,"",@"SHT_CUDA_INFO"
	.align	4


	//----- nvinfo : EIATTR_REGCOUNT
	.align		4
        /*0000*/ 	.byte	0x04, 0x2f
        /*0002*/ 	.short	(.L_1 - .L_0)
	.align		4
.L_0:
        /*0004*/ 	.word	index@(_Z18cudaNaiveSumKernelPfiS_)
        /*0008*/ 	.word	0x0000000e


	//----- nvinfo : EIATTR_FRAME_SIZE
	.align		4
.L_1:
        /*000c*/ 	.byte	0x04, 0x11
        /*000e*/ 	.short	(.L_3 - .L_2)
	.align		4
.L_2:
        /*0010*/ 	.word	index@(_Z18cudaNaiveSumKernelPfiS_)
        /*0014*/ 	.word	0x00000000


	//----- nvinfo : EIATTR_MIN_STACK_SIZE
	.align		4
.L_3:
        /*0018*/ 	.byte	0x04, 0x12
        /*001a*/ 	.short	(.L_5 - .L_4)
	.align		4
.L_4:
        /*001c*/ 	.word	index@(_Z18cudaNaiveSumKernelPfiS_)
        /*0020*/ 	.word	0x00000000
.L_5:


//--------------------- .nv.compat                --------------------------
	.section	.nv.compat,"",@"SHT_CUDA_COMPAT_INFO"
	.align	4
        /*0000*/ 	.byte	0x02, 0x09, 0x00, 0x00, 0x02, 0x02, 0x01, 0x00, 0x02, 0x05, 0x05, 0x00, 0x03, 0x07, 0x01, 0x01
        /*0010*/ 	.byte	0x02, 0x03, 0x00, 0x00, 0x02, 0x06, 0x01, 0x00, 0x04, 0x0b, 0x08, 0x00, 0x09, 0x00, 0x00, 0x00
        /*0020*/ 	.byte	0x00, 0x00, 0x00, 0x00


//--------------------- .nv.info._Z18cudaNaiveSumKernelPfiS_ --------------------------
	.section	.nv.info._Z18cudaNaiveSumKernelPfiS_,"",@"SHT_CUDA_INFO"
	.sectionflags	@""
	.align	4


	//----- nvinfo : EIATTR_CUDA_API_VERSION
	.align		4
        /*0000*/ 	.byte	0x04, 0x37
        /*0002*/ 	.short	(.L_7 - .L_6)
.L_6:
        /*0004*/ 	.word	0x00000082


	//----- nvinfo : EIATTR_KPARAM_INFO
	.align		4
.L_7:
        /*0008*/ 	.byte	0x04, 0x17
        /*000a*/ 	.short	(.L_9 - .L_8)
.L_8:
        /*000c*/ 	.word	0x00000000
        /*0010*/ 	.short	0x0002
        /*0012*/ 	.short	0x0010
        /*0014*/ 	.byte	0x00, 0xf5, 0x21, 0x00


	//----- nvinfo : EIATTR_KPARAM_INFO
	.align		4
.L_9:
        /*0018*/ 	.byte	0x04, 0x17
        /*001a*/ 	.short	(.L_11 - .L_10)
.L_10:
        /*001c*/ 	.word	0x00000000
        /*0020*/ 	.short	0x0001
        /*0022*/ 	.short	0x0008
        /*0024*/ 	.byte	0x00, 0xf0, 0x11, 0x00


	//----- nvinfo : EIATTR_KPARAM_INFO
	.align		4
.L_11:
        /*0028*/ 	.byte	0x04, 0x17
        /*002a*/ 	.short	(.L_13 - .L_12)
.L_12:
        /*002c*/ 	.word	0x00000000
        /*0030*/ 	.short	0x0000
        /*0032*/ 	.short	0x0000
        /*0034*/ 	.byte	0x00, 0xf5, 0x21, 0x00


	//----- nvinfo : EIATTR_SPARSE_MMA_MASK
	.align		4
.L_13:
        /*0038*/ 	.byte	0x03, 0x50
        /*003a*/ 	.short	0x0000


	//----- nvinfo : EIATTR_MAXREG_COUNT
	.align		4
        /*003c*/ 	.byte	0x03, 0x1b
        /*003e*/ 	.short	0x00ff


	//----- nvinfo : EIATTR_NUM_BARRIERS
	.align		4
        /*0040*/ 	.byte	0x02, 0x4c
        /*0042*/ 	.byte	0x01
	.zero		1


	//----- nvinfo : EIATTR_MERCURY_ISA_VERSION
	.align		4
        /*0044*/ 	.byte	0x03, 0x5f
        /*0046*/ 	.short	0x0101


	//----- nvinfo : EIATTR_VRC_CTA_INIT_COUNT
	.align		4
        /*0048*/ 	.byte	0x02, 0x4a
	.zero		1
	.zero		1


	//----- nvinfo : EIATTR_EXIT_INSTR_OFFSETS
	.align		4
        /*004c*/ 	.byte	0x04, 0x1c
        /*004e*/ 	.short	(.L_15 - .L_14)


	//   ....[0]....
.L_14:
        /*0050*/ 	.word	0x00000170


	//   ....[1]....
        /*0054*/ 	.word	0x000001c0


	//----- nvinfo : EIATTR_CRS_STACK_SIZE
	.align		4
.L_15:
        /*0058*/ 	.byte	0x04, 0x1e
        /*005a*/ 	.short	(.L_17 - .L_16)
.L_16:
        /*005c*/ 	.word	0x00000000


	//----- nvinfo : EIATTR_CBANK_PARAM_SIZE
	.align		4
.L_17:
        /*0060*/ 	.byte	0x03, 0x19
        /*0062*/ 	.short	0x0018


	//----- nvinfo : EIATTR_PARAM_CBANK
	.align		4
        /*0064*/ 	.byte	0x04, 0x0a
        /*0066*/ 	.short	(.L_19 - .L_18)
	.align		4
.L_18:
        /*0068*/ 	.word	index@(.nv.constant0._Z18cudaNaiveSumKernelPfiS_)
        /*006c*/ 	.short	0x0380
        /*006e*/ 	.short	0x0018


	//----- nvinfo : EIATTR_SW_WAR
	.align		4
.L_19:
        /*0070*/ 	.byte	0x04, 0x36
        /*0072*/ 	.short	(.L_21 - .L_20)
.L_20:
        /*0074*/ 	.word	0x00000008
.L_21:


//--------------------- .nv.callgraph             --------------------------
	.section	.nv.callgraph,"",@"SHT_CUDA_CALLGRAPH"
	.align	4
	.sectionentsize	8
	.align		4
        /*0000*/ 	.word	0x00000000
	.align		4
        /*0004*/ 	.word	0xffffffff
	.align		4
        /*0008*/ 	.word	0x00000000
	.align		4
        /*000c*/ 	.word	0xfffffffe
	.align		4
        /*0010*/ 	.word	0x00000000
	.align		4
        /*0014*/ 	.word	0xfffffffd
	.align		4
        /*0018*/ 	.word	0x00000000
	.align		4
        /*001c*/ 	.word	0xfffffffc


//--------------------- .text._Z18cudaNaiveSumKernelPfiS_ --------------------------
	.section	.text._Z18cudaNaiveSumKernelPfiS_,"ax",@progbits
	.align	128
        .global         _Z18cudaNaiveSumKernelPfiS_
        .type           _Z18cudaNaiveSumKernelPfiS_,@function
        .size           _Z18cudaNaiveSumKernelPfiS_,(.L_x_4 - _Z18cudaNaiveSumKernelPfiS_)
        .other          _Z18cudaNaiveSumKernelPfiS_,@"STO_CUDA_ENTRY STV_DEFAULT"
_Z18cudaNaiveSumKernelPfiS_:
.text._Z18cudaNaiveSumKernelPfiS_:
[----:B------:R-:W-:Y:S01]  /*0000*/  LDC R1, c[0x0][0x37c] ;  /* 0x0000df00ff017b82 */ /* 0x000fe20000000800 */
[----:B------:R-:W0:Y:S07]  /*0010*/  S2R R11, SR_TID.X ;  /* 0x00000000000b7919 */ /* 0x000e2e0000002100 */
[----:B------:R-:W1:Y:S01]  /*0020*/  LDC.64 R2, c[0x0][0x380] ;  /* 0x0000e000ff027b82 */ /* 0x000e620000000a00 */
[----:B------:R-:W-:Y:S01]  /*0030*/  IMAD.MOV.U32 R7, RZ, RZ, 0x1 ;  /* 0x00000001ff077424 */ /* 0x000fe200078e00ff */
[----:B------:R-:W2:Y:S01]  /*0040*/  LDCU.64 UR4, c[0x0][0x358] ;  /* 0x00006b00ff0477ac */ /* 0x000ea20008000a00 */
[----:B------:R-:W3:Y:S01]  /*0050*/  LDCU UR6, c[0x0][0x360] ;  /* 0x00006c00ff0677ac */ /* 0x000ee20008000800 */
[----:B0-----:R-:W-:-:S04]  /*0060*/  IMAD.SHL.U32 R5, R11, 0x2, RZ ;  /* 0x000000020b057824 */ /* 0x001fc800078e00ff */
[----:B-123--:R-:W-:-:S07]  /*0070*/  IMAD.WIDE.U32 R2, R5, 0x4, R2 ;  /* 0x0000000405027825 */ /* 0x00efce00078e0002 */
.L_x_2:
[----:B------:R-:W-:Y:S01]  /*0080*/  IADD3 R0, PT, PT, R7, -0x1, RZ ;  /* 0xffffffff07007810 */ /* 0x000fe20007ffe0ff */
[----:B------:R-:W-:Y:S03]  /*0090*/  BSSY.RECONVERGENT B0, `(.L_x_0) ;  /* 0x0000008000007945 */ /* 0x000fe60003800200 */
[----:B------:R-:W-:-:S13]  /*00a0*/  LOP3.LUT P0, RZ, R0, R11, RZ, 0xc0, !PT ;  /* 0x0000000b00ff7212 */ /* 0x000fda000780c0ff */
[----:B0-----:R-:W-:Y:S05]  /*00b0*/  @P0 BRA `(.L_x_1) ;  /* 0x0000000000140947 */ /* 0x001fea0003800000 */
[----:B------:R-:W-:Y:S01]  /*00c0*/  IMAD.WIDE R4, R7, 0x4, R2 ;  /* 0x0000000407047825 */ /* 0x000fe200078e0202 */
[----:B------:R-:W2:Y:S05]  /*00d0*/  LDG.E R9, desc[UR4][R2.64] ;  /* 0x0000000402097981 */ /* 0x000eaa000c1e1900 */
[----:B------:R-:W2:Y:S02]  /*00e0*/  LDG.E R4, desc[UR4][R4.64] ;  /* 0x0000000404047981 */ /* 0x000ea4000c1e1900 */
[----:B--2---:R-:W-:-:S05]  /*00f0*/  FADD R9, R4, R9 ;  /* 0x0000000904097221 */ /* 0x004fca0000000000 */
[----:B------:R0:W-:Y:S02]  /*0100*/  STG.E desc[UR4][R2.64], R9 ;  /* 0x0000000902007986 */ /* 0x0001e4000c101904 */
.L_x_1:
[----:B------:R-:W-:Y:S05]  /*0110*/  BSYNC.RECONVERGENT B0 ;  /* 0x0000000000007941 */ /* 0x000fea0003800200 */
.L_x_0:
[----:B------:R-:W-:Y:S01]  /*0120*/  SHF.L.U32 R7, R7, 0x1, RZ ;  /* 0x0000000107077819 */ /* 0x000fe200000006ff */
[----:B------:R-:W-:Y:S03]  /*0130*/  BAR.SYNC.DEFER_BLOCKING 0x0 ;  /* 0x0000000000007b1d */ /* 0x000fe60000010000 */
[----:B------:R-:W-:-:S13]  /*0140*/  ISETP.GT.U32.AND P0, PT, R7, UR6, PT ;  /* 0x0000000607007c0c */ /* 0x000fda000bf04070 */
[----:B------:R-:W-:Y:S05]  /*0150*/  @!P0 BRA `(.L_x_2) ;  /* 0xfffffffc00c88947 */ /* 0x000fea000383ffff */
[----:B------:R-:W-:-:S13]  /*0160*/  ISETP.NE.AND P0, PT, R11, RZ, PT ;  /* 0x000000ff0b00720c */ /* 0x000fda0003f05270 */
[----:B------:R-:W-:Y:S05]  /*0170*/  @P0 EXIT ;  /* 0x000000000000094d */ /* 0x000fea0003800000 */
[----:B0-----:R-:W0:Y:S02]  /*0180*/  LDC.64 R2, c[0x0][0x380] ;  /* 0x0000e000ff027b82 */ /* 0x001e240000000a00 */
[----:B0-----:R-:W2:Y:S06]  /*0190*/  LDG.E R3, desc[UR4][R2.64] ;  /* 0x0000000402037981 */ /* 0x001eac000c1e1900 */
[----:B------:R-:W2:Y:S02]  /*01a0*/  LDC.64 R4, c[0x0][0x390] ;  /* 0x0000e400ff047b82 */ /* 0x000ea40000000a00 */
[----:B--2---:R-:W-:Y:S01]  /*01b0*/  STG.E desc[UR4][R4.64], R3 ;  /* 0x0000000304007986 */ /* 0x004fe2000c101904 */
[----:B------:R-:W-:Y:S05]  /*01c0*/  EXIT ;  /* 0x000000000000794d */ /* 0x000fea0003800000 */
.L_x_3:
[----:B------:R-:W-:-:S00]  /*01d0*/  BRA `(.L_x_3) ;  /* 0xfffffffc00fc7947 */ /* 0x000fc0000383ffff */
[----:B------:R-:W-:-:S00]  /*01e0*/  NOP ;  /* 0x0000000000007918 */ /* 0x000fc00000000000 */
        /* <DEDUP_REMOVED lines=9> */
.L_x_4:


//--------------------- .nv.shared.reserved.0     --------------------------
	.section	.nv.shared.reserved.0,"aw",@nobits
	.weak		__nv_reservedSMEM_offset_0_alias
	.size		__nv_reservedSMEM_offset_0_alias, 0, 64
	.other		__nv_reservedSMEM_offset_0_alias,@"STO_CUDA_RESERVED_SHARED STV_DEFAULT"
__nv_reservedSMEM_offset_0_alias:
	.zero		0
	.zero		64


//--------------------- .nv.constant0._Z18cudaNaiveSumKernelPfiS_ --------------------------
	.section	.nv.constant0._Z18cudaNaiveSumKernelPfiS_,"a",@progbits
	.sectionflags	@""
	.align	4
.nv.constant0._Z18cudaNaiveSumKernelPfiS_:
	.zero		920


//--------------------- SYMBOLS --------------------------

	.type		.nv.reservedSmem.offset0,@object
	.size		.nv.reservedSmem.offset0,0x4
